//
// Generated by NVIDIA NVVM Compiler
//
// Compiler Build ID: CL-36424714
// Cuda compilation tools, release 13.0, V13.0.88
// Based on NVVM 20.0.0
//

.version 9.0
.target sm_100
.address_size 64

	// .globl	_Z12mergeSmall_kPfS_ttS_

.visible .entry _Z12mergeSmall_kPfS_ttS_(
	.param .u64 .ptr .align 1 _Z12mergeSmall_kPfS_ttS__param_0,
	.param .u64 .ptr .align 1 _Z12mergeSmall_kPfS_ttS__param_1,
	.param .u16 _Z12mergeSmall_kPfS_ttS__param_2,
	.param .u16 _Z12mergeSmall_kPfS_ttS__param_3,
	.param .u64 .ptr .align 1 _Z12mergeSmall_kPfS_ttS__param_4
)
{
	.reg .pred 	%p<17>;
	.reg .b16 	%rs<21>;
	.reg .b32 	%r<12>;
	.reg .b32 	%f<13>;
	.reg .b64 	%rd<15>;

	ld.param.u64 	%rd6, [_Z12mergeSmall_kPfS_ttS__param_0];
	ld.param.u64 	%rd7, [_Z12mergeSmall_kPfS_ttS__param_1];
	ld.param.u16 	%rs11, [_Z12mergeSmall_kPfS_ttS__param_2];
	ld.param.u16 	%r3, [_Z12mergeSmall_kPfS_ttS__param_3];
	ld.param.u64 	%rd8, [_Z12mergeSmall_kPfS_ttS__param_4];
	cvta.to.global.u64 	%rd1, %rd8;
	mov.u32 	%r1, %tid.x;
	cvt.u32.u16 	%r2, %rs11;
	add.s32 	%r5, %r3, %r2;
	setp.gt.u32 	%p1, %r1, %r5;
	@%p1 bra 	$L__BB0_10;
	setp.gt.u32 	%p2, %r1, %r2;
	cvt.u16.u32 	%rs12, %r1;
	sub.s16 	%rs13, %rs12, %rs11;
	min.u32 	%r6, %r1, %r2;
	cvt.u16.u32 	%rs18, %r6;
	selp.b16 	%rs19, %rs13, 0, %p2;
	cvta.to.global.u64 	%rd2, %rd6;
	cvta.to.global.u64 	%rd3, %rd7;
	mov.u16 	%rs20, %rs19;
$L__BB0_2:
	min.u16 	%rs14, %rs18, %rs20;
	max.u16 	%rs15, %rs18, %rs20;
	sub.s16 	%rs16, %rs15, %rs14;
	cvt.u32.u16 	%r7, %rs16;
	shr.u32 	%r8, %r7, 1;
	cvt.u16.u32 	%rs17, %r8;
	add.s16 	%rs6, %rs19, %rs17;
	sub.s16 	%rs7, %rs18, %rs17;
	setp.lt.s16 	%p3, %rs7, 0;
	cvt.s32.s16 	%r4, %rs6;
	setp.gt.s32 	%p4, %r4, %r3;
	or.pred  	%p5, %p3, %p4;
	@%p5 bra 	$L__BB0_16;
	setp.eq.s16 	%p6, %rs6, 0;
	setp.eq.s16 	%p7, %rs7, %rs11;
	or.pred  	%p8, %p6, %p7;
	cvt.u32.u16 	%r10, %rs7;
	mul.wide.u32 	%rd9, %r10, 4;
	add.s64 	%rd4, %rd2, %rd9;
	mul.wide.s32 	%rd10, %r4, 4;
	add.s64 	%rd5, %rd3, %rd10;
	@%p8 bra 	$L__BB0_5;
	ld.global.f32 	%f7, [%rd4];
	ld.global.f32 	%f8, [%rd5+-4];
	setp.leu.f32 	%p9, %f7, %f8;
	@%p9 bra 	$L__BB0_16;
$L__BB0_5:
	setp.eq.s32 	%p10, %r4, %r3;
	setp.eq.s16 	%p11, %rs7, 0;
	or.pred  	%p12, %p11, %p10;
	@%p12 bra 	$L__BB0_7;
	ld.global.f32 	%f9, [%rd4+-4];
	ld.global.f32 	%f10, [%rd5];
	setp.gtu.f32 	%p13, %f9, %f10;
	@%p13 bra 	$L__BB0_15;
$L__BB0_7:
	setp.lt.u16 	%p14, %rs7, %rs11;
	@%p14 bra 	$L__BB0_11;
	ld.global.f32 	%f12, [%rd5];
$L__BB0_9:
	mul.wide.u32 	%rd11, %r1, 4;
	add.s64 	%rd12, %rd1, %rd11;
	st.global.f32 	[%rd12], %f12;
$L__BB0_10:
	ret;
$L__BB0_11:
	setp.ne.s32 	%p15, %r4, %r3;
	@%p15 bra 	$L__BB0_13;
	ld.global.f32 	%f11, [%rd4];
	bra.uni 	$L__BB0_14;
$L__BB0_13:
	ld.global.f32 	%f11, [%rd4];
	ld.global.f32 	%f12, [%rd5];
	setp.gtu.f32 	%p16, %f11, %f12;
	@%p16 bra 	$L__BB0_9;
$L__BB0_14:
	mul.wide.u32 	%rd13, %r1, 4;
	add.s64 	%rd14, %rd1, %rd13;
	st.global.f32 	[%rd14], %f11;
	bra.uni 	$L__BB0_10;
$L__BB0_15:
	add.s16 	%rs19, %rs6, 1;
	add.s16 	%rs18, %rs7, -1;
	bra.uni 	$L__BB0_2;
$L__BB0_16:
	add.s16 	%rs20, %rs7, 1;
	bra.uni 	$L__BB0_2;

}
	// .globl	_Z16mergeSmall_blockPfS_mmS_
.visible .entry _Z16mergeSmall_blockPfS_mmS_(
	.param .u64 .ptr .align 1 _Z16mergeSmall_blockPfS_mmS__param_0,
	.param .u64 .ptr .align 1 _Z16mergeSmall_blockPfS_mmS__param_1,
	.param .u64 _Z16mergeSmall_blockPfS_mmS__param_2,
	.param .u64 _Z16mergeSmall_blockPfS_mmS__param_3,
	.param .u64 .ptr .align 1 _Z16mergeSmall_blockPfS_mmS__param_4
)
{
	.reg .pred 	%p<14>;
	.reg .b32 	%r<5>;
	.reg .b32 	%f<13>;
	.reg .b64 	%rd<38>;

	ld.param.u64 	%rd17, [_Z16mergeSmall_blockPfS_mmS__param_0];
	ld.param.u64 	%rd18, [_Z16mergeSmall_blockPfS_mmS__param_1];
	ld.param.u64 	%rd19, [_Z16mergeSmall_blockPfS_mmS__param_2];
	ld.param.u64 	%rd20, [_Z16mergeSmall_blockPfS_mmS__param_3];
	ld.param.u64 	%rd21, [_Z16mergeSmall_blockPfS_mmS__param_4];
	cvta.to.global.u64 	%rd1, %rd21;
	mov.u32 	%r1, %ntid.x;
	mov.u32 	%r2, %ctaid.x;
	mov.u32 	%r3, %tid.x;
	mad.lo.s32 	%r4, %r1, %r2, %r3;
	cvt.u64.u32 	%rd2, %r4;
	add.s64 	%rd22, %rd20, %rd19;
	setp.lt.u64 	%p1, %rd22, %rd2;
	@%p1 bra 	$L__BB1_10;
	min.u64 	%rd35, %rd19, %rd2;
	max.u64 	%rd23, %rd2, %rd19;
	sub.s64 	%rd36, %rd23, %rd19;
	cvta.to.global.u64 	%rd5, %rd17;
	cvta.to.global.u64 	%rd6, %rd18;
	mov.u64 	%rd37, %rd36;
$L__BB1_2:
	sub.s64 	%rd24, %rd35, %rd37;
	abs.s64 	%rd25, %rd24;
	shr.u64 	%rd26, %rd25, 63;
	add.s64 	%rd27, %rd25, %rd26;
	shr.s64 	%rd28, %rd27, 1;
	add.s64 	%rd10, %rd28, %rd36;
	sub.s64 	%rd11, %rd35, %rd28;
	setp.gt.u64 	%p2, %rd10, %rd20;
	@%p2 bra 	$L__BB1_16;
	setp.eq.s64 	%p3, %rd10, 0;
	setp.eq.s64 	%p4, %rd11, %rd19;
	or.pred  	%p5, %p3, %p4;
	shl.b64 	%rd29, %rd11, 2;
	add.s64 	%rd12, %rd5, %rd29;
	shl.b64 	%rd30, %rd10, 2;
	add.s64 	%rd13, %rd6, %rd30;
	@%p5 bra 	$L__BB1_5;
	ld.global.f32 	%f7, [%rd12];
	ld.global.f32 	%f8, [%rd13+-4];
	setp.leu.f32 	%p6, %f7, %f8;
	@%p6 bra 	$L__BB1_16;
$L__BB1_5:
	setp.eq.s64 	%p7, %rd10, %rd20;
	setp.eq.s64 	%p8, %rd11, 0;
	or.pred  	%p9, %p7, %p8;
	@%p9 bra 	$L__BB1_7;
	ld.global.f32 	%f9, [%rd12+-4];
	ld.global.f32 	%f10, [%rd13];
	setp.gtu.f32 	%p10, %f9, %f10;
	@%p10 bra 	$L__BB1_15;
$L__BB1_7:
	setp.lt.u64 	%p11, %rd11, %rd19;
	@%p11 bra 	$L__BB1_11;
	ld.global.f32 	%f12, [%rd13];
$L__BB1_9:
	shl.b64 	%rd31, %rd2, 2;
	add.s64 	%rd32, %rd1, %rd31;
	st.global.f32 	[%rd32], %f12;
$L__BB1_10:
	ret;
$L__BB1_11:
	setp.ne.s64 	%p12, %rd10, %rd20;
	@%p12 bra 	$L__BB1_13;
	ld.global.f32 	%f11, [%rd12];
	bra.uni 	$L__BB1_14;
$L__BB1_13:
	ld.global.f32 	%f11, [%rd12];
	ld.global.f32 	%f12, [%rd13];
	setp.gtu.f32 	%p13, %f11, %f12;
	@%p13 bra 	$L__BB1_9;
$L__BB1_14:
	shl.b64 	%rd33, %rd2, 2;
	add.s64 	%rd34, %rd1, %rd33;
	st.global.f32 	[%rd34], %f11;
	bra.uni 	$L__BB1_10;
$L__BB1_15:
	add.s64 	%rd35, %rd11, -1;
	add.s64 	%rd36, %rd10, 1;
	bra.uni 	$L__BB1_2;
$L__BB1_16:
	add.s64 	%rd37, %rd11, 1;
	bra.uni 	$L__BB1_2;

}


// ===== COMPILED SASS (sm_100) =====

	.target	sm_100

	.elftype	@"ET_EXEC"


//--------------------- .note.nv.tkinfo           --------------------------
	.section	.note.nv.tkinfo,"",@"SHT_NOTE"
	.sectionflags	@"SHF_NOTE_NV_TKINFO"
	.tkinfo
        /*0018*/ 	.word	0x00000002
        /*0030*/ 	.string	""
        /*0030*/ 	.string	"ptxas"
        /*0030*/ 	.string	"Cuda compilation tools, release 13.0, V13.0.88"
        /*0030*/ 	.string	"Build cuda_13.0.r13.0/compiler.36424714_0"
        /*0030*/ 	.string	"-arch sm_100 -m 64 "



//--------------------- .note.nv.cuinfo           --------------------------
	.section	.note.nv.cuinfo,"",@"SHT_NOTE"
	.sectionflags	@"SHF_NOTE_NV_CUINFO"
        /*0018*/ 	.short	0x0002
        /*001a*/ 	.short	0x0064
        /*001c*/ 	.short	0x0082
	.zero		2


//--------------------- .nv.info                  --------------------------
	.section	.nv.info,"",@"SHT_CUDA_INFO"
	.align	4


	//----- nvinfo : EIATTR_REGCOUNT
	.align		4
        /*0000*/ 	.byte	0x04, 0x2f
        /*0002*/ 	.short	(.L_1 - .L_0)
	.align		4
.L_0:
        /*0004*/ 	.word	index@(_Z12mergeSmall_kPfS_ttS_)
        /*0008*/ 	.word	0x00000016


	//----- nvinfo : EIATTR_FRAME_SIZE
	.align		4
.L_1:
        /*000c*/ 	.byte	0x04, 0x11
        /*000e*/ 	.short	(.L_3 - .L_2)
	.align		4
.L_2:
        /*0010*/ 	.word	index@(_Z12mergeSmall_kPfS_ttS_)
        /*0014*/ 	.word	0x00000000


	//----- nvinfo : EIATTR_REGCOUNT
	.align		4
.L_3:
        /*0018*/ 	.byte	0x04, 0x2f
        /*001a*/ 	.short	(.L_5 - .L_4)
	.align		4
.L_4:
        /*001c*/ 	.word	index@(_Z16mergeSmall_blockPfS_mmS_)
        /*0020*/ 	.word	0x0000001a


	//----- nvinfo : EIATTR_FRAME_SIZE
	.align		4
.L_5:
        /*0024*/ 	.byte	0x04, 0x11
        /*0026*/ 	.short	(.L_7 - .L_6)
	.align		4
.L_6:
        /*0028*/ 	.word	index@(_Z16mergeSmall_blockPfS_mmS_)
        /*002c*/ 	.word	0x00000000


	//----- nvinfo : EIATTR_MIN_STACK_SIZE
	.align		4
.L_7:
        /*0030*/ 	.byte	0x04, 0x12
        /*0032*/ 	.short	(.L_9 - .L_8)
	.align		4
.L_8:
        /*0034*/ 	.word	index@(_Z16mergeSmall_blockPfS_mmS_)
        /*0038*/ 	.word	0x00000000


	//----- nvinfo : EIATTR_MIN_STACK_SIZE
	.align		4
.L_9:
        /*003c*/ 	.byte	0x04, 0x12
        /*003e*/ 	.short	(.L_11 - .L_10)
	.align		4
.L_10:
        /*0040*/ 	.word	index@(_Z12mergeSmall_kPfS_ttS_)
        /*0044*/ 	.word	0x00000000
.L_11:


//--------------------- .nv.compat                --------------------------
	.section	.nv.compat,"",@"SHT_CUDA_COMPAT_INFO"
	.align	4
        /*0000*/ 	.byte	0x02, 0x09, 0x00, 0x00, 0x02, 0x02, 0x01, 0x00, 0x02, 0x05, 0x05, 0x00, 0x03, 0x07, 0x01, 0x01
        /*0010*/ 	.byte	0x02, 0x03, 0x00, 0x00, 0x02, 0x06, 0x01, 0x00, 0x04, 0x0b, 0x08, 0x00, 0x09, 0x00, 0x00, 0x00
        /*0020*/ 	.byte	0x00, 0x00, 0x00, 0x00


//--------------------- .nv.info._Z16mergeSmall_blockPfS_mmS_ --------------------------
	.section	.nv.info._Z16mergeSmall_blockPfS_mmS_,"",@"SHT_CUDA_INFO"
	.sectionflags	@""
	.align	4


	//----- nvinfo : EIATTR_CUDA_API_VERSION
	.align		4
        /*0000*/ 	.byte	0x04, 0x37
        /*0002*/ 	.short	(.L_13 - .L_12)
.L_12:
        /*0004*/ 	.word	0x00000082


	//----- nvinfo : EIATTR_KPARAM_INFO
	.align		4
.L_13:
        /*0008*/ 	.byte	0x04, 0x17
        /*000a*/ 	.short	(.L_15 - .L_14)
.L_14:
        /*000c*/ 	.word	0x00000000
        /*0010*/ 	.short	0x0004
        /*0012*/ 	.short	0x0020
        /*0014*/ 	.byte	0x00, 0xf5, 0x21, 0x00


	//----- nvinfo : EIATTR_KPARAM_INFO
	.align		4
.L_15:
        /*0018*/ 	.byte	0x04, 0x17
        /*001a*/ 	.short	(.L_17 - .L_16)
.L_16:
        /*001c*/ 	.word	0x00000000
        /*0020*/ 	.short	0x0003
        /*0022*/ 	.short	0x0018
        /*0024*/ 	.byte	0x00, 0xf0, 0x21, 0x00


	//----- nvinfo : EIATTR_KPARAM_INFO
	.align		4
.L_17:
        /*0028*/ 	.byte	0x04, 0x17
        /*002a*/ 	.short	(.L_19 - .L_18)
.L_18:
        /*002c*/ 	.word	0x00000000
        /*0030*/ 	.short	0x0002
        /*0032*/ 	.short	0x0010
        /*0034*/ 	.byte	0x00, 0xf0, 0x21, 0x00


	//----- nvinfo : EIATTR_KPARAM_INFO
	.align		4
.L_19:
        /*0038*/ 	.byte	0x04, 0x17
        /*003a*/ 	.short	(.L_21 - .L_20)
.L_20:
        /*003c*/ 	.word	0x00000000
        /*0040*/ 	.short	0x0001
        /*0042*/ 	.short	0x0008
        /*0044*/ 	.byte	0x00, 0xf5, 0x21, 0x00


	//----- nvinfo : EIATTR_KPARAM_INFO
	.align		4
.L_21:
        /*0048*/ 	.byte	0x04, 0x17
        /*004a*/ 	.short	(.L_23 - .L_22)
.L_22:
        /*004c*/ 	.word	0x00000000
        /*0050*/ 	.short	0x0000
        /*0052*/ 	.short	0x0000
        /*0054*/ 	.byte	0x00, 0xf5, 0x21, 0x00


	//----- nvinfo : EIATTR_SPARSE_MMA_MASK
	.align		4
.L_23:
        /*0058*/ 	.byte	0x03, 0x50
        /*005a*/ 	.short	0x0000


	//----- nvinfo : EIATTR_MAXREG_COUNT
	.align		4
        /*005c*/ 	.byte	0x03, 0x1b
        /*005e*/ 	.short	0x00ff


	//----- nvinfo : EIATTR_MERCURY_ISA_VERSION
	.align		4
        /*0060*/ 	.byte	0x03, 0x5f
        /*0062*/ 	.short	0x0101


	//----- nvinfo : EIATTR_VRC_CTA_INIT_COUNT
	.align		4
        /*0064*/ 	.byte	0x02, 0x4a
	.zero		1
	.zero		1


	//----- nvinfo : EIATTR_EXIT_INSTR_OFFSETS
	.align		4
        /*0068*/ 	.byte	0x04, 0x1c
        /*006a*/ 	.short	(.L_25 - .L_24)


	//   ....[0]....
.L_24:
        /*006c*/ 	.word	0x000000b0


	//   ....[1]....
        /*0070*/ 	.word	0x00000670


	//   ....[2]....
        /*0074*/ 	.word	0x000006d0


	//----- nvinfo : EIATTR_CRS_STACK_SIZE
	.align		4
.L_25:
        /*0078*/ 	.byte	0x04, 0x1e
        /*007a*/ 	.short	(.L_27 - .L_26)
.L_26:
        /*007c*/ 	.word	0x00000000


	//----- nvinfo : EIATTR_CBANK_PARAM_SIZE
	.align		4
.L_27:
        /*0080*/ 	.byte	0x03, 0x19
        /*0082*/ 	.short	0x0028


	//----- nvinfo : EIATTR_PARAM_CBANK
	.align		4
        /*0084*/ 	.byte	0x04, 0x0a
        /*0086*/ 	.short	(.L_29 - .L_28)
	.align		4
.L_28:
        /*0088*/ 	.word	index@(.nv.constant0._Z16mergeSmall_blockPfS_mmS_)
        /*008c*/ 	.short	0x0380
        /*008e*/ 	.short	0x0028


	//----- nvinfo : EIATTR_SW_WAR
	.align		4
.L_29:
        /*0090*/ 	.byte	0x04, 0x36
        /*0092*/ 	.short	(.L_31 - .L_30)
.L_30:
        /*0094*/ 	.word	0x00000008
.L_31:


//--------------------- .nv.info._Z12mergeSmall_kPfS_ttS_ --------------------------
	.section	.nv.info._Z12mergeSmall_kPfS_ttS_,"",@"SHT_CUDA_INFO"
	.sectionflags	@""
	.align	4


	//----- nvinfo : EIATTR_CUDA_API_VERSION
	.align		4
        /*0000*/ 	.byte	0x04, 0x37
        /*0002*/ 	.short	(.L_33 - .L_32)
.L_32:
        /*0004*/ 	.word	0x00000082


	//----- nvinfo : EIATTR_KPARAM_INFO
	.align		4
.L_33:
        /*0008*/ 	.byte	0x04, 0x17
        /*000a*/ 	.short	(.L_35 - .L_34)
.L_34:
        /*000c*/ 	.word	0x00000000
        /*0010*/ 	.short	0x0004
        /*0012*/ 	.short	0x0018
        /*0014*/ 	.byte	0x00, 0xf5, 0x21, 0x00


	//----- nvinfo : EIATTR_KPARAM_INFO
	.align		4
.L_35:
        /*0018*/ 	.byte	0x04, 0x17
        /*001a*/ 	.short	(.L_37 - .L_36)
.L_36:
        /*001c*/ 	.word	0x00000000
        /*0020*/ 	.short	0x0003
        /*0022*/ 	.short	0x0012
        /*0024*/ 	.byte	0x00, 0xf0, 0x09, 0x00


	//----- nvinfo : EIATTR_KPARAM_INFO
	.align		4
.L_37:
        /*0028*/ 	.byte	0x04, 0x17
        /*002a*/ 	.short	(.L_39 - .L_38)
.L_38:
        /*002c*/ 	.word	0x00000000
        /*0030*/ 	.short	0x0002
        /*0032*/ 	.short	0x0010
        /*0034*/ 	.byte	0x00, 0xf0, 0x09, 0x00


	//----- nvinfo : EIATTR_KPARAM_INFO
	.align		4
.L_39:
        /*0038*/ 	.byte	0x04, 0x17
        /*003a*/ 	.short	(.L_41 - .L_40)
.L_40:
        /*003c*/ 	.word	0x00000000
        /*0040*/ 	.short	0x0001
        /*0042*/ 	.short	0x0008
        /*0044*/ 	.byte	0x00, 0xf5, 0x21, 0x00


	//----- nvinfo : EIATTR_KPARAM_INFO
	.align		4
.L_41:
        /*0048*/ 	.byte	0x04, 0x17
        /*004a*/ 	.short	(.L_43 - .L_42)
.L_42:
        /*004c*/ 	.word	0x00000000
        /*0050*/ 	.short	0x0000
        /*0052*/ 	.short	0x0000
        /*0054*/ 	.byte	0x00, 0xf5, 0x21, 0x00


	//----- nvinfo : EIATTR_SPARSE_MMA_MASK
	.align		4
.L_43:
        /*0058*/ 	.byte	0x03, 0x50
        /*005a*/ 	.short	0x0000


	//----- nvinfo : EIATTR_MAXREG_COUNT
	.align		4
        /*005c*/ 	.byte	0x03, 0x1b
        /*005e*/ 	.short	0x00ff


	//----- nvinfo : EIATTR_MERCURY_ISA_VERSION
	.align		4
        /*0060*/ 	.byte	0x03, 0x5f
        /*0062*/ 	.short	0x0101


	//----- nvinfo : EIATTR_VRC_CTA_INIT_COUNT
	.align		4
        /*0064*/ 	.byte	0x02, 0x4a
	.zero		1
	.zero		1


	//----- nvinfo : EIATTR_EXIT_INSTR_OFFSETS
	.align		4
        /*0068*/ 	.byte	0x04, 0x1c
        /*006a*/ 	.short	(.L_45 - .L_44)


	//   ....[0]....
.L_44:
        /*006c*/ 	.word	0x00000070


	//   ....[1]....
        /*0070*/ 	.word	0x00000570


	//   ....[2]....
        /*0074*/ 	.word	0x000005c0


	//----- nvinfo : EIATTR_CRS_STACK_SIZE
	.align		4
.L_45:
        /*0078*/ 	.byte	0x04, 0x1e
        /*007a*/ 	.short	(.L_47 - .L_46)
.L_46:
        /*007c*/ 	.word	0x00000000


	//----- nvinfo : EIATTR_CBANK_PARAM_SIZE
	.align		4
.L_47:
        /*0080*/ 	.byte	0x03, 0x19
        /*0082*/ 	.short	0x0020


	//----- nvinfo : EIATTR_PARAM_CBANK
	.align		4
        /*0084*/ 	.byte	0x04, 0x0a
        /*0086*/ 	.short	(.L_49 - .L_48)
	.align		4
.L_48:
        /*0088*/ 	.word	index@(.nv.constant0._Z12mergeSmall_kPfS_ttS_)
        /*008c*/ 	.short	0x0380
        /*008e*/ 	.short	0x0020


	//----- nvinfo : EIATTR_SW_WAR
	.align		4
.L_49:
        /*0090*/ 	.byte	0x04, 0x36
        /*0092*/ 	.short	(.L_51 - .L_50)
.L_50:
        /*0094*/ 	.word	0x00000008
.L_51:


//--------------------- .nv.callgraph             --------------------------
	.section	.nv.callgraph,"",@"SHT_CUDA_CALLGRAPH"
	.align	4
	.sectionentsize	8
	.align		4
        /*0000*/ 	.word	0x00000000
	.align		4
        /*0004*/ 	.word	0xffffffff
	.align		4
        /*0008*/ 	.word	0x00000000
	.align		4
        /*000c*/ 	.word	0xfffffffe
	.align		4
        /*0010*/ 	.word	0x00000000
	.align		4
        /*0014*/ 	.word	0xfffffffd
	.align		4
        /*0018*/ 	.word	0x00000000
	.align		4
        /*001c*/ 	.word	0xfffffffc


//--------------------- .text._Z16mergeSmall_blockPfS_mmS_ --------------------------
	.section	.text._Z16mergeSmall_blockPfS_mmS_,"ax",@progbits
	.align	128
        .global         _Z16mergeSmall_blockPfS_mmS_
        .type           _Z16mergeSmall_blockPfS_mmS_,@function
        .size           _Z16mergeSmall_blockPfS_mmS_,(.L_x_28 - _Z16mergeSmall_blockPfS_mmS_)
        .other          _Z16mergeSmall_blockPfS_mmS_,@"STO_CUDA_ENTRY STV_DEFAULT"
_Z16mergeSmall_blockPfS_mmS_:
.text._Z16mergeSmall_blockPfS_mmS_:
[----:B------:R-:W-:Y:S01]  /*0000*/  LDC R1, c[0x0][0x37c] ;  /* 0x0000df00ff017b82 */ /* 0x000fe20000000800 */
[----:B------:R-:W0:Y:S07]  /*0010*/  S2R R11, SR_CTAID.X ;  /* 0x00000000000b7919 */ /* 0x000e2e0000002500 */
[----:B------:R-:W1:Y:S01]  /*0020*/  LDC.64 R16, c[0x0][0x390] ;  /* 0x0000e400ff107b82 */ /* 0x000e620000000a00 */
[----:B------:R-:W0:Y:S01]  /*0030*/  LDCU UR4, c[0x0][0x360] ;  /* 0x00006c00ff0477ac */ /* 0x000e220008000800 */
[----:B------:R-:W0:Y:S06]  /*0040*/  S2R R0, SR_TID.X ;  /* 0x0000000000007919 */ /* 0x000e2c0000002100 */
[----:B------:R-:W1:Y:S01]  /*0050*/  LDC.64 R2, c[0x0][0x398] ;  /* 0x0000e600ff027b82 */ /* 0x000e620000000a00 */
[----:B0-----:R-:W-:Y:S01]  /*0060*/  IMAD R11, R11, UR4, R0 ;  /* 0x000000040b0b7c24 */ /* 0x001fe2000f8e0200 */
[----:B-1----:R-:W-:-:S04]  /*0070*/  IADD3 R0, P1, PT, R2, R16, RZ ;  /* 0x0000001002007210 */ /* 0x002fc80007f3e0ff */
[----:B------:R-:W-:Y:S01]  /*0080*/  ISETP.GE.U32.AND P0, PT, R0, R11, PT ;  /* 0x0000000b0000720c */ /* 0x000fe20003f06070 */
[----:B------:R-:W-:-:S05]  /*0090*/  IMAD.X R0, R3, 0x1, R17, P1 ;  /* 0x0000000103007824 */ /* 0x000fca00008e0611 */
[----:B------:R-:W-:-:S13]  /*00a0*/  ISETP.GE.U32.AND.EX P0, PT, R0, RZ, PT, P0 ;  /* 0x000000ff0000720c */ /* 0x000fda0003f06100 */
[----:B------:R-:W-:Y:S05]  /*00b0*/  @!P0 EXIT ;  /* 0x000000000000894d */ /* 0x000fea0003800000 */
[CC--:B------:R-:W-:Y:S01]  /*00c0*/  ISETP.GT.U32.AND P1, PT, R11.reuse, R16.reuse, PT ;  /* 0x000000100b00720c */ /* 0x0c0fe20003f24070 */
[----:B------:R-:W0:Y:S01]  /*00d0*/  LDC.64 R2, c[0x0][0x398] ;  /* 0x0000e600ff027b82 */ /* 0x000e220000000a00 */
[CC--:B------:R-:W-:Y:S01]  /*00e0*/  ISETP.LT.U32.AND P0, PT, R11.reuse, R16.reuse, PT ;  /* 0x000000100b00720c */ /* 0x0c0fe20003f01070 */
[----:B------:R-:W-:Y:S01]  /*00f0*/  BSSY.RECONVERGENT B1, `(.L_x_0) ;  /* 0x0000043000017945 */ /* 0x000fe20003800200 */
[-C--:B------:R-:W-:Y:S01]  /*0100*/  ISETP.GT.U32.AND.EX P1, PT, RZ, R17.reuse, PT, P1 ;  /* 0x00000011ff00720c */ /* 0x080fe20003f24110 */
[----:B------:R-:W1:Y:S01]  /*0110*/  LDCU.64 UR4, c[0x0][0x358] ;  /* 0x00006b00ff0477ac */ /* 0x000e620008000a00 */
[----:B------:R-:W-:Y:S02]  /*0120*/  ISETP.LT.U32.AND.EX P0, PT, RZ, R17, PT, P0 ;  /* 0x00000011ff00720c */ /* 0x000fe40003f01100 */
[-C--:B------:R-:W-:Y:S01]  /*0130*/  SEL R7, R11, R16.reuse, P1 ;  /* 0x000000100b077207 */ /* 0x080fe20000800000 */
[----:B------:R-:W2:Y:S01]  /*0140*/  LDC.64 R4, c[0x0][0x390] ;  /* 0x0000e400ff047b82 */ /* 0x000ea20000000a00 */
[----:B------:R-:W-:Y:S01]  /*0150*/  SEL R6, R17, RZ, !P1 ;  /* 0x000000ff11067207 */ /* 0x000fe20004800000 */
[----:B------:R-:W3:Y:S01]  /*0160*/  LDCU.128 UR8, c[0x0][0x380] ;  /* 0x00007000ff0877ac */ /* 0x000ee20008000c00 */
[----:B------:R-:W-:-:S02]  /*0170*/  IADD3 R0, P1, PT, R7, -R16, RZ ;  /* 0x8000001007007210 */ /* 0x000fc40007f3e0ff */
[----:B------:R-:W-:-:S03]  /*0180*/  SEL R15, R11, R16, P0 ;  /* 0x000000100b0f7207 */ /* 0x000fc60000000000 */
[----:B------:R-:W-:Y:S01]  /*0190*/  IMAD.X R13, R6, 0x1, ~R17, P1 ;  /* 0x00000001060d7824 */ /* 0x000fe200008e0e11 */
[----:B------:R-:W-:Y:S01]  /*01a0*/  SEL R17, R17, RZ, !P0 ;  /* 0x000000ff11117207 */ /* 0x000fe20004000000 */
[----:B------:R-:W-:Y:S02]  /*01b0*/  IMAD.MOV.U32 R12, RZ, RZ, R0 ;  /* 0x000000ffff0c7224 */ /* 0x000fe400078e0000 */
[----:B------:R-:W-:-:S07]  /*01c0*/  IMAD.MOV.U32 R10, RZ, RZ, R13 ;  /* 0x000000ffff0a7224 */ /* 0x000fce00078e000d */
.L_x_7:
[----:B------:R-:W-:Y:S01]  /*01d0*/  BSSY.RECONVERGENT B2, `(.L_x_1) ;  /* 0x0000027000027945 */ /* 0x000fe20003800200 */
.L_x_5:
[----:B------:R-:W-:Y:S01]  /*01e0*/  IADD3 R6, P0, PT, -R12, R15, RZ ;  /* 0x0000000f0c067210 */ /* 0x000fe20007f1e1ff */
[----:B------:R-:W-:Y:S03]  /*01f0*/  BSSY.RELIABLE B0, `(.L_x_2) ;  /* 0x0000021000007945 */ /* 0x000fe60003800100 */
[----:B------:R-:W-:Y:S01]  /*0200*/  IADD3 R9, P1, PT, RZ, -R6, RZ ;  /* 0x80000006ff097210 */ /* 0x000fe20007f3e0ff */
[----:B------:R-:W-:-:S04]  /*0210*/  IMAD.X R7, R17, 0x1, ~R10, P0 ;  /* 0x0000000111077824 */ /* 0x000fc800000e0e0a */
[----:B------:R-:W-:Y:S01]  /*0220*/  IMAD.X R8, RZ, RZ, ~R7, P1 ;  /* 0x000000ffff087224 */ /* 0x000fe200008e0e07 */
[----:B------:R-:W-:-:S04]  /*0230*/  ISETP.LT.AND P0, PT, R7, RZ, PT ;  /* 0x000000ff0700720c */ /* 0x000fc80003f01270 */
[----:B------:R-:W-:Y:S02]  /*0240*/  SEL R7, R8, R7, P0 ;  /* 0x0000000708077207 */ /* 0x000fe40000000000 */
[----:B------:R-:W-:-:S04]  /*0250*/  SEL R6, R9, R6, P0 ;  /* 0x0000000609067207 */ /* 0x000fc80000000000 */
[----:B------:R-:W-:-:S05]  /*0260*/  LEA.HI R6, P0, R7, R6, RZ, 0x1 ;  /* 0x0000000607067211 */ /* 0x000fca00078108ff */
[----:B------:R-:W-:-:S05]  /*0270*/  IMAD.X R7, RZ, RZ, R7, P0 ;  /* 0x000000ffff077224 */ /* 0x000fca00000e0607 */
[--C-:B------:R-:W-:Y:S02]  /*0280*/  SHF.R.S64 R6, R6, 0x1, R7.reuse ;  /* 0x0000000106067819 */ /* 0x100fe40000001007 */
[----:B------:R-:W-:Y:S02]  /*0290*/  SHF.R.S32.HI R8, RZ, 0x1, R7 ;  /* 0x00000001ff087819 */ /* 0x000fe40000011407 */
[----:B------:R-:W-:-:S04]  /*02a0*/  IADD3 R21, P1, PT, R6, R0, RZ ;  /* 0x0000000006157210 */ /* 0x000fc80007f3e0ff */
[----:B0-----:R-:W-:Y:S01]  /*02b0*/  ISETP.GT.U32.AND P0, PT, R21, R2, PT ;  /* 0x000000021500720c */ /* 0x001fe20003f04070 */
[----:B------:R-:W-:Y:S01]  /*02c0*/  IMAD.X R16, R8, 0x1, R13, P1 ;  /* 0x0000000108107824 */ /* 0x000fe200008e060d */
[----:B------:R-:W-:-:S04]  /*02d0*/  IADD3 R23, P1, PT, -R6, R15, RZ ;  /* 0x0000000f06177210 */ /* 0x000fc80007f3e1ff */
[----:B------:R-:W-:Y:S01]  /*02e0*/  ISETP.GT.U32.AND.EX P0, PT, R16, R3, PT, P0 ;  /* 0x000000031000720c */ /* 0x000fe20003f04100 */
[----:B------:R-:W-:-:S12]  /*02f0*/  IMAD.X R18, R17, 0x1, ~R8, P1 ;  /* 0x0000000111127824 */ /* 0x000fd800008e0e08 */
[----:B------:R-:W-:Y:S05]  /*0300*/  @P0 BRA `(.L_x_3) ;  /* 0x00000000003c0947 */ /* 0x000fea0003800000 */
[----:B--2---:R-:W-:Y:S02]  /*0310*/  ISETP.NE.U32.AND P3, PT, R23, R4, PT ;  /* 0x000000041700720c */ /* 0x004fe40003f65070 */
[----:B------:R-:W-:Y:S02]  /*0320*/  ISETP.EQ.U32.AND P0, PT, R21, RZ, PT ;  /* 0x000000ff1500720c */ /* 0x000fe40003f02070 */
[----:B------:R-:W-:Y:S02]  /*0330*/  ISETP.NE.AND.EX P3, PT, R18, R5, PT, P3 ;  /* 0x000000051200720c */ /* 0x000fe40003f65330 */
[----:B---3--:R-:W-:Y:S02]  /*0340*/  LEA R8, P1, R23, UR8, 0x2 ;  /* 0x0000000817087c11 */ /* 0x008fe4000f8210ff */
[----:B------:R-:W-:Y:S02]  /*0350*/  ISETP.EQ.OR.EX P0, PT, R16, RZ, !P3, P0 ;  /* 0x000000ff1000720c */ /* 0x000fe40005f02700 */
[----:B------:R-:W-:-:S02]  /*0360*/  LEA R6, P2, R21, UR10, 0x2 ;  /* 0x0000000a15067c11 */ /* 0x000fc4000f8410ff */
[----:B------:R-:W-:Y:S02]  /*0370*/  LEA.HI.X R9, R23, UR9, R18, 0x2, P1 ;  /* 0x0000000917097c11 */ /* 0x000fe400088f1412 */
[----:B------:R-:W-:-:S07]  /*0380*/  LEA.HI.X R7, R21, UR11, R16, 0x2, P2 ;  /* 0x0000000b15077c11 */ /* 0x000fce00090f1410 */
[----:B------:R-:W-:Y:S05]  /*0390*/  @P0 BREAK.RELIABLE B0 ;  /* 0x0000000000000942 */ /* 0x000fea0003800100 */
[----:B------:R-:W-:Y:S05]  /*03a0*/  @P0 BRA `(.L_x_4) ;  /* 0x0000000000240947 */ /* 0x000fea0003800000 */
[----:B-1----:R-:W2:Y:S04]  /*03b0*/  LDG.E R14, desc[UR4][R8.64] ;  /* 0x00000004080e7981 */ /* 0x002ea8000c1e1900 */
[----:B------:R-:W2:Y:S02]  /*03c0*/  LDG.E R19, desc[UR4][R6.64+-0x4] ;  /* 0xfffffc0406137981 */ /* 0x000ea4000c1e1900 */
[----:B--2---:R-:W-:-:S13]  /*03d0*/  FSETP.GT.AND P0, PT, R14, R19, PT ;  /* 0x000000130e00720b */ /* 0x004fda0003f04000 */
[----:B------:R-:W-:Y:S05]  /*03e0*/  @P0 BREAK.RELIABLE B0 ;  /* 0x0000000000000942 */ /* 0x000fea0003800100 */
[----:B------:R-:W-:Y:S05]  /*03f0*/  @P0 BRA `(.L_x_4) ;  /* 0x0000000000100947 */ /* 0x000fea0003800000 */
.L_x_3:
[----:B-1-3--:R-:W-:Y:S05]  /*0400*/  BSYNC.RELIABLE B0 ;  /* 0x0000000000007941 */ /* 0x00afea0003800100 */
.L_x_2:
[----:B------:R-:W-:-:S05]  /*0410*/  IADD3 R12, P0, PT, R23, 0x1, RZ ;  /* 0x00000001170c7810 */ /* 0x000fca0007f1e0ff */
[----:B------:R-:W-:Y:S01]  /*0420*/  IMAD.X R10, RZ, RZ, R18, P0 ;  /* 0x000000ffff0a7224 */ /* 0x000fe200000e0612 */
[----:B------:R-:W-:Y:S07]  /*0430*/  BRA `(.L_x_5) ;  /* 0xfffffffc00687947 */ /* 0x000fee000383ffff */
.L_x_4:
[----:B-1----:R-:W-:Y:S05]  /*0440*/  BSYNC.RECONVERGENT B2 ;  /* 0x0000000000027941 */ /* 0x002fea0003800200 */
.L_x_1:
[----:B------:R-:W-:Y:S02]  /*0450*/  ISETP.NE.U32.AND P0, PT, R23, RZ, PT ;  /* 0x000000ff1700720c */ /* 0x000fe40003f05070 */
[----:B------:R-:W-:Y:S02]  /*0460*/  ISETP.EQ.U32.AND P1, PT, R21, R2, PT ;  /* 0x000000021500720c */ /* 0x000fe40003f22070 */
[----:B------:R-:W-:-:S04]  /*0470*/  ISETP.NE.AND.EX P0, PT, R18, RZ, PT, P0 ;  /* 0x000000ff1200720c */ /* 0x000fc80003f05300 */
[----:B------:R-:W-:-:S13]  /*0480*/  ISETP.EQ.OR.EX P0, PT, R16, R3, !P0, P1 ;  /* 0x000000031000720c */ /* 0x000fda0004702710 */
[----:B------:R-:W-:Y:S05]  /*0490*/  @P0 BRA `(.L_x_6) ;  /* 0x0000000000200947 */ /* 0x000fea0003800000 */
[----:B------:R-:W2:Y:S04]  /*04a0*/  LDG.E R0, desc[UR4][R8.64+-0x4] ;  /* 0xfffffc0408007981 */ /* 0x000ea8000c1e1900 */
[----:B------:R-:W2:Y:S02]  /*04b0*/  LDG.E R13, desc[UR4][R6.64] ;  /* 0x00000004060d7981 */ /* 0x000ea4000c1e1900 */
[----:B--2---:R-:W-:-:S13]  /*04c0*/  FSETP.GTU.AND P0, PT, R0, R13, PT ;  /* 0x0000000d0000720b */ /* 0x004fda0003f0c000 */
[----:B------:R-:W-:Y:S02]  /*04d0*/  @P0 IADD3 R0, P2, PT, R21, 0x1, RZ ;  /* 0x0000000115000810 */ /* 0x000fe40007f5e0ff */
[----:B------:R-:W-:-:S03]  /*04e0*/  @P0 IADD3 R15, P1, PT, R23, -0x1, RZ ;  /* 0xffffffff170f0810 */ /* 0x000fc60007f3e0ff */
[----:B------:R-:W-:Y:S01]  /*04f0*/  @P0 IMAD.X R13, RZ, RZ, R16, P2 ;  /* 0x000000ffff0d0224 */ /* 0x000fe200010e0610 */
[----:B------:R-:W-:Y:S01]  /*0500*/  @P0 IADD3.X R17, PT, PT, R18, -0x1, RZ, P1, !PT ;  /* 0xffffffff12110810 */ /* 0x000fe20000ffe4ff */
[----:B------:R-:W-:Y:S08]  /*0510*/  @P0 BRA `(.L_x_7) ;  /* 0xfffffffc002c0947 */ /* 0x000ff0000383ffff */
.L_x_6:
[----:B------:R-:W-:Y:S05]  /*0520*/  BSYNC.RECONVERGENT B1 ;  /* 0x0000000000017941 */ /* 0x000fea0003800200 */
.L_x_0:
[----:B------:R-:W-:Y:S05]  /*0530*/  WARPSYNC.ALL ;  /* 0x0000000000007948 */ /* 0x000fea0003800000 */
[----:B------:R-:W-:Y:S01]  /*0540*/  ISETP.GE.U32.AND P0, PT, R23, R4, PT ;  /* 0x000000041700720c */ /* 0x000fe20003f06070 */
[----:B------:R-:W-:Y:S03]  /*0550*/  BSSY.RECONVERGENT B1, `(.L_x_8) ;  /* 0x0000013000017945 */ /* 0x000fe60003800200 */
[----:B------:R-:W-:-:S13]  /*0560*/  ISETP.GE.U32.AND.EX P0, PT, R18, R5, PT, P0 ;  /* 0x000000051200720c */ /* 0x000fda0003f06100 */
[----:B------:R-:W-:Y:S05]  /*0570*/  @!P0 BRA `(.L_x_9) ;  /* 0x0000000000088947 */ /* 0x000fea0003800000 */
[----:B------:R0:W5:Y:S01]  /*0580*/  LDG.E R7, desc[UR4][R6.64] ;  /* 0x0000000406077981 */ /* 0x000162000c1e1900 */
[----:B------:R-:W-:Y:S05]  /*0590*/  BRA `(.L_x_10) ;  /* 0x0000000000387947 */ /* 0x000fea0003800000 */
.L_x_9:
[----:B------:R-:W-:-:S04]  /*05a0*/  ISETP.NE.U32.AND P0, PT, R21, R2, PT ;  /* 0x000000021500720c */ /* 0x000fc80003f05070 */
[----:B------:R-:W-:-:S13]  /*05b0*/  ISETP.NE.AND.EX P0, PT, R16, R3, PT, P0 ;  /* 0x000000031000720c */ /* 0x000fda0003f05300 */
[----:B------:R-:W-:Y:S05]  /*05c0*/  @P0 BRA `(.L_x_11) ;  /* 0x0000000000080947 */ /* 0x000fea0003800000 */
[----:B------:R0:W5:Y:S01]  /*05d0*/  LDG.E R9, desc[UR4][R8.64] ;  /* 0x0000000408097981 */ /* 0x000162000c1e1900 */
[----:B------:R-:W-:Y:S05]  /*05e0*/  BRA `(.L_x_12) ;  /* 0x0000000000107947 */ /* 0x000fea0003800000 */
.L_x_11:
[----:B------:R-:W2:Y:S04]  /*05f0*/  LDG.E R9, desc[UR4][R8.64] ;  /* 0x0000000408097981 */ /* 0x000ea8000c1e1900 */
[----:B------:R-:W2:Y:S02]  /*0600*/  LDG.E R7, desc[UR4][R6.64] ;  /* 0x0000000406077981 */ /* 0x000ea4000c1e1900 */
[----:B--2---:R-:W-:-:S13]  /*0610*/  FSETP.GTU.AND P0, PT, R9, R7, PT ;  /* 0x000000070900720b */ /* 0x004fda0003f0c000 */
[----:B------:R-:W-:Y:S05]  /*0620*/  @P0 BRA `(.L_x_10) ;  /* 0x0000000000140947 */ /* 0x000fea0003800000 */
.L_x_12:
[----:B------:R-:W1:Y:S02]  /*0630*/  LDCU.64 UR6, c[0x0][0x3a0] ;  /* 0x00007400ff0677ac */ /* 0x000e640008000a00 */
[----:B-1----:R-:W-:-:S04]  /*0640*/  LEA R2, P0, R11, UR6, 0x2 ;  /* 0x000000060b027c11 */ /* 0x002fc8000f8010ff */
[----:B------:R-:W-:-:S05]  /*0650*/  LEA.HI.X R3, R11, UR7, RZ, 0x2, P0 ;  /* 0x000000070b037c11 */ /* 0x000fca00080f14ff */
[----:B-----5:R-:W-:Y:S01]  /*0660*/  STG.E desc[UR4][R2.64], R9 ;  /* 0x0000000902007986 */ /* 0x020fe2000c101904 */
[----:B------:R-:W-:Y:S05]  /*0670*/  EXIT ;  /* 0x000000000000794d */ /* 0x000fea0003800000 */
.L_x_10:
[----:B------:R-:W-:Y:S05]  /*0680*/  BSYNC.RECONVERGENT B1 ;  /* 0x0000000000017941 */ /* 0x000fea0003800200 */
.L_x_8:
[----:B------:R-:W1:Y:S02]  /*0690*/  LDCU.64 UR6, c[0x0][0x3a0] ;  /* 0x00007400ff0677ac */ /* 0x000e640008000a00 */
[----:B-1----:R-:W-:-:S04]  /*06a0*/  LEA R2, P0, R11, UR6, 0x2 ;  /* 0x000000060b027c11 */ /* 0x002fc8000f8010ff */
[----:B------:R-:W-:-:S05]  /*06b0*/  LEA.HI.X R3, R11, UR7, RZ, 0x2, P0 ;  /* 0x000000070b037c11 */ /* 0x000fca00080f14ff */
[----:B-----5:R-:W-:Y:S01]  /*06c0*/  STG.E desc[UR4][R2.64], R7 ;  /* 0x0000000702007986 */ /* 0x020fe2000c101904 */
[----:B------:R-:W-:Y:S05]  /*06d0*/  EXIT ;  /* 0x000000000000794d */ /* 0x000fea0003800000 */
.L_x_13:
[----:B------:R-:W-:-:S00]  /*06e0*/  BRA `(.L_x_13) ;  /* 0xfffffffc00fc7947 */ /* 0x000fc0000383ffff */
[----:B------:R-:W-:-:S00]  /*06f0*/  NOP ;  /* 0x0000000000007918 */ /* 0x000fc00000000000 */
        /* <DEDUP_REMOVED lines=8> */
.L_x_28:


//--------------------- .text._Z12mergeSmall_kPfS_ttS_ --------------------------
	.section	.text._Z12mergeSmall_kPfS_ttS_,"ax",@progbits
	.align	128
        .global         _Z12mergeSmall_kPfS_ttS_
        .type           _Z12mergeSmall_kPfS_ttS_,@function
        .size           _Z12mergeSmall_kPfS_ttS_,(.L_x_29 - _Z12mergeSmall_kPfS_ttS_)
        .other          _Z12mergeSmall_kPfS_ttS_,@"STO_CUDA_ENTRY STV_DEFAULT"
_Z12mergeSmall_kPfS_ttS_:
.text._Z12mergeSmall_kPfS_ttS_:
[----:B------:R-:W-:Y:S01]  /*0000*/  LDC R1, c[0x0][0x37c] ;  /* 0x0000df00ff017b82 */ /* 0x000fe20000000800 */
[----:B------:R-:W0:Y:S01]  /*0010*/  S2R R6, SR_TID.X ;  /* 0x0000000000067919 */ /* 0x000e220000002100 */
[----:B------:R-:W1:Y:S01]  /*0020*/  LDCU UR4, c[0x0][0x390] ;  /* 0x00007200ff0477ac */ /* 0x000e620008000800 */
[----:B------:R-:W2:Y:S01]  /*0030*/  LDCU.U16 UR6, c[0x0][0x392] ;  /* 0x00007240ff0677ac */ /* 0x000ea20008000400 */
[----:B-1----:R-:W-:-:S04]  /*0040*/  ULOP3.LUT UR4, UR4, 0xffff, URZ, 0xc0, !UPT ;  /* 0x0000ffff04047892 */ /* 0x002fc8000f8ec0ff */
[----:B--2---:R-:W-:-:S06]  /*0050*/  UIADD3 UR5, UPT, UPT, UR6, UR4, URZ ;  /* 0x0000000406057290 */ /* 0x004fcc000fffe0ff */
[----:B0-----:R-:W-:-:S13]  /*0060*/  ISETP.GT.U32.AND P0, PT, R6, UR5, PT ;  /* 0x0000000506007c0c */ /* 0x001fda000bf04070 */
[----:B------:R-:W-:Y:S05]  /*0070*/  @P0 EXIT ;  /* 0x000000000000094d */ /* 0x000fea0003800000 */
[----:B------:R-:W0:Y:S01]  /*0080*/  LDCU.U16 UR5, c[0x0][0x390] ;  /* 0x00007200ff0577ac */ /* 0x000e220008000400 */
[----:B------:R-:W1:Y:S01]  /*0090*/  LDC.64 R2, c[0x0][0x380] ;  /* 0x0000e000ff027b82 */ /* 0x000e620000000a00 */
[C---:B------:R-:W-:Y:S01]  /*00a0*/  ISETP.GT.U32.AND P0, PT, R6.reuse, UR4, PT ;  /* 0x0000000406007c0c */ /* 0x040fe2000bf04070 */
[----:B------:R-:W-:Y:S01]  /*00b0*/  BSSY.RECONVERGENT B1, `(.L_x_14) ;  /* 0x0000038000017945 */ /* 0x000fe20003800200 */
[----:B------:R-:W-:Y:S01]  /*00c0*/  VIMNMX.U32 R7, PT, PT, R6, UR4, PT ;  /* 0x0000000406077c48 */ /* 0x000fe2000bfe0000 */
[----:B------:R-:W2:Y:S04]  /*00d0*/  LDCU.64 UR8, c[0x0][0x358] ;  /* 0x00006b00ff0877ac */ /* 0x000ea80008000a00 */
[----:B------:R-:W3:Y:S01]  /*00e0*/  LDC.64 R4, c[0x0][0x388] ;  /* 0x0000e200ff047b82 */ /* 0x000ee20000000a00 */
[----:B------:R-:W4:Y:S01]  /*00f0*/  LDCU.U16 UR7, c[0x0][0x390] ;  /* 0x00007200ff0777ac */ /* 0x000f220008000400 */
[----:B0-----:R-:W-:-:S04]  /*0100*/  UIADD3 UR5, UPT, UPT, URZ, -UR5, URZ ;  /* 0x80000005ff057290 */ /* 0x001fc8000fffe0ff */
[----:B------:R-:W-:-:S06]  /*0110*/  UPRMT UR5, UR5, 0x7710, URZ ;  /* 0x0000771005057896 */ /* 0x000fcc00080000ff */
[----:B------:R-:W-:-:S05]  /*0120*/  VIADD R0, R6, UR5 ;  /* 0x0000000506007c36 */ /* 0x000fca0008000000 */
[----:B------:R-:W-:Y:S02]  /*0130*/  SEL R12, R0, RZ, P0 ;  /* 0x000000ff000c7207 */ /* 0x000fe40000000000 */
[----:B------:R-:W-:Y:S02]  /*0140*/  PRMT R0, R7, 0x7610, R0 ;  /* 0x0000761007007816 */ /* 0x000fe40000000000 */
[----:B--2-4-:R-:W-:-:S07]  /*0150*/  PRMT R7, R12, 0x7610, R7 ;  /* 0x000076100c077816 */ /* 0x014fce0000000007 */
.L_x_21:
[----:B------:R-:W-:Y:S01]  /*0160*/  BSSY.RECONVERGENT B2, `(.L_x_15) ;  /* 0x0000023000027945 */ /* 0x000fe20003800200 */
.L_x_19:
[CC--:B------:R-:W-:Y:S01]  /*0170*/  VIMNMX.U16x2 R8, PT, PT, R0.reuse, R7.reuse, PT ;  /* 0x0000000700087248 */ /* 0x0c0fe20003fe0200 */
[----:B------:R-:W-:Y:S01]  /*0180*/  BSSY.RELIABLE B0, `(.L_x_16) ;  /* 0x000001e000007945 */ /* 0x000fe20003800100 */
[----:B------:R-:W-:-:S03]  /*0190*/  VIMNMX.U16x2 R10, PT, PT, R0, R7, !PT ;  /* 0x00000007000a7248 */ /* 0x000fc60007fe0200 */
[--C-:B------:R-:W-:Y:S01]  /*01a0*/  IMAD.MOV R9, RZ, RZ, -R8.reuse ;  /* 0x000000ffff097224 */ /* 0x100fe200078e0a08 */
[----:B------:R-:W-:-:S04]  /*01b0*/  PRMT R8, R10, 0x7610, R8 ;  /* 0x000076100a087816 */ /* 0x000fc80000000008 */
[----:B------:R-:W-:-:S05]  /*01c0*/  PRMT R9, R9, 0x7710, RZ ;  /* 0x0000771009097816 */ /* 0x000fca00000000ff */
[----:B------:R-:W-:-:S05]  /*01d0*/  IMAD.IADD R8, R8, 0x1, R9 ;  /* 0x0000000108087824 */ /* 0x000fca00078e0209 */
[----:B------:R-:W-:-:S04]  /*01e0*/  LOP3.LUT R8, R8, 0xffff, RZ, 0xc0, !PT ;  /* 0x0000ffff08087812 */ /* 0x000fc800078ec0ff */
[----:B------:R-:W-:-:S05]  /*01f0*/  SHF.R.U32.HI R9, RZ, 0x1, R8 ;  /* 0x00000001ff097819 */ /* 0x000fca0000011608 */
[--C-:B------:R-:W-:Y:S02]  /*0200*/  IMAD.MOV R8, RZ, RZ, -R9.reuse ;  /* 0x000000ffff087224 */ /* 0x100fe400078e0a09 */
[----:B------:R-:W-:-:S03]  /*0210*/  IMAD.IADD R17, R12, 0x1, R9 ;  /* 0x000000010c117824 */ /* 0x000fc600078e0209 */
[----:B------:R-:W-:Y:S02]  /*0220*/  PRMT R9, R8, 0x7710, RZ ;  /* 0x0000771008097816 */ /* 0x000fe400000000ff */
[----:B------:R-:W-:-:S03]  /*0230*/  PRMT R19, R17, 0x9910, RZ ;  /* 0x0000991011137816 */ /* 0x000fc600000000ff */
[----:B------:R-:W-:Y:S01]  /*0240*/  IMAD.IADD R18, R0, 0x1, R9 ;  /* 0x0000000100127824 */ /* 0x000fe200078e0209 */
[----:B------:R-:W-:-:S04]  /*0250*/  ISETP.GT.AND P0, PT, R19, UR6, PT ;  /* 0x0000000613007c0c */ /* 0x000fc8000bf04270 */
[----:B------:R-:W-:-:S04]  /*0260*/  PRMT R16, R18, 0x9910, RZ ;  /* 0x0000991012107816 */ /* 0x000fc800000000ff */
[----:B------:R-:W-:-:S13]  /*0270*/  ISETP.LT.OR P0, PT, R16, RZ, P0 ;  /* 0x000000ff1000720c */ /* 0x000fda0000701670 */
[----:B------:R-:W-:Y:S05]  /*0280*/  @P0 BRA `(.L_x_17) ;  /* 0x0000000000340947 */ /* 0x000fea0003800000 */
[----:B------:R-:W-:Y:S01]  /*0290*/  UPRMT UR4, UR7, 0x9910, URZ ;  /* 0x0000991007047896 */ /* 0x000fe200080000ff */
[----:B------:R-:W-:Y:S01]  /*02a0*/  LOP3.LUT R13, R18, 0xffff, RZ, 0xc0, !PT ;  /* 0x0000ffff120d7812 */ /* 0x000fe200078ec0ff */
[----:B---3--:R-:W-:-:S04]  /*02b0*/  IMAD.WIDE R10, R19, 0x4, R4 ;  /* 0x00000004130a7825 */ /* 0x008fc800078e0204 */
[----:B------:R-:W-:Y:S01]  /*02c0*/  ISETP.NE.AND P0, PT, R16, UR4, PT ;  /* 0x0000000410007c0c */ /* 0x000fe2000bf05270 */
[----:B-1----:R-:W-:-:S03]  /*02d0*/  IMAD.WIDE.U32 R8, R13, 0x4, R2 ;  /* 0x000000040d087825 */ /* 0x002fc600078e0002 */
[----:B------:R-:W-:-:S13]  /*02e0*/  ISETP.EQ.OR P0, PT, R19, RZ, !P0 ;  /* 0x000000ff1300720c */ /* 0x000fda0004702670 */
[----:B------:R-:W-:Y:S05]  /*02f0*/  @P0 BREAK.RELIABLE B0 ;  /* 0x0000000000000942 */ /* 0x000fea0003800100 */
[----:B------:R-:W-:Y:S05]  /*0300*/  @P0 BRA `(.L_x_18) ;  /* 0x0000000000200947 */ /* 0x000fea0003800000 */
[----:B------:R-:W2:Y:S04]  /*0310*/  LDG.E R14, desc[UR8][R8.64] ;  /* 0x00000008080e7981 */ /* 0x000ea8000c1e1900 */
[----:B------:R-:W2:Y:S02]  /*0320*/  LDG.E R15, desc[UR8][R10.64+-0x4] ;  /* 0xfffffc080a0f7981 */ /* 0x000ea4000c1e1900 */
[----:B--2---:R-:W-:-:S13]  /*0330*/  FSETP.GT.AND P0, PT, R14, R15, PT ;  /* 0x0000000f0e00720b */ /* 0x004fda0003f04000 */
[----:B------:R-:W-:Y:S05]  /*0340*/  @P0 BREAK.RELIABLE B0 ;  /* 0x0000000000000942 */ /* 0x000fea0003800100 */
[----:B------:R-:W-:Y:S05]  /*0350*/  @P0 BRA `(.L_x_18) ;  /* 0x00000000000c0947 */ /* 0x000fea0003800000 */
.L_x_17:
[----:B------:R-:W-:Y:S05]  /*0360*/  BSYNC.RELIABLE B0 ;  /* 0x0000000000007941 */ /* 0x000fea0003800100 */
.L_x_16:
[----:B------:R-:W-:Y:S01]  /*0370*/  VIADD R7, R18, 0x1 ;  /* 0x0000000112077836 */ /* 0x000fe20000000000 */
[----:B------:R-:W-:Y:S06]  /*0380*/  BRA `(.L_x_19) ;  /* 0xfffffffc00787947 */ /* 0x000fec000383ffff */
.L_x_18:
[----:B------:R-:W-:Y:S05]  /*0390*/  BSYNC.RECONVERGENT B2 ;  /* 0x0000000000027941 */ /* 0x000fea0003800200 */
.L_x_15:
[----:B------:R-:W-:-:S04]  /*03a0*/  ISETP.NE.AND P0, PT, R19, UR6, PT ;  /* 0x0000000613007c0c */ /* 0x000fc8000bf05270 */
[----:B------:R-:W-:-:S13]  /*03b0*/  ISETP.EQ.OR P0, PT, R16, RZ, !P0 ;  /* 0x000000ff1000720c */ /* 0x000fda0004702670 */
[----:B------:R-:W-:Y:S05]  /*03c0*/  @P0 BRA `(.L_x_20) ;  /* 0x0000000000180947 */ /* 0x000fea0003800000 */
[----:B------:R-:W2:Y:S04]  /*03d0*/  LDG.E R0, desc[UR8][R8.64+-0x4] ;  /* 0xfffffc0808007981 */ /* 0x000ea8000c1e1900 */
[----:B------:R-:W2:Y:S02]  /*03e0*/  LDG.E R15, desc[UR8][R10.64] ;  /* 0x000000080a0f7981 */ /* 0x000ea4000c1e1900 */
[----:B--2---:R-:W-:-:S13]  /*03f0*/  FSETP.GTU.AND P0, PT, R0, R15, PT ;  /* 0x0000000f0000720b */ /* 0x004fda0003f0c000 */
[----:B------:R-:W-:Y:S02]  /*0400*/  @P0 VIADD R12, R17, 0x1 ;  /* 0x00000001110c0836 */ /* 0x000fe40000000000 */
[----:B------:R-:W-:Y:S01]  /*0410*/  @P0 VIADD R0, R18, 0xffffffff ;  /* 0xffffffff12000836 */ /* 0x000fe20000000000 */
[----:B------:R-:W-:Y:S06]  /*0420*/  @P0 BRA `(.L_x_21) ;  /* 0xfffffffc004c0947 */ /* 0x000fec000383ffff */
.L_x_20:
[----:B------:R-:W-:Y:S05]  /*0430*/  BSYNC.RECONVERGENT B1 ;  /* 0x0000000000017941 */ /* 0x000fea0003800200 */
.L_x_14:
[----:B------:R-:W-:Y:S05]  /*0440*/  WARPSYNC.ALL ;  /* 0x0000000000007948 */ /* 0x000fea0003800000 */
[----:B------:R-:W0:Y:S01]  /*0450*/  LDCU UR4, c[0x0][0x390] ;  /* 0x00007200ff0477ac */ /* 0x000e220008000800 */
[----:B------:R-:W-:Y:S01]  /*0460*/  BSSY.RECONVERGENT B1, `(.L_x_22) ;  /* 0x0000012000017945 */ /* 0x000fe20003800200 */
[----:B0-----:R-:W-:-:S06]  /*0470*/  ULOP3.LUT UR4, UR4, 0xffff, URZ, 0xc0, !UPT ;  /* 0x0000ffff04047892 */ /* 0x001fcc000f8ec0ff */
[----:B------:R-:W-:-:S13]  /*0480*/  ISETP.GE.U32.AND P0, PT, R13, UR4, PT ;  /* 0x000000040d007c0c */ /* 0x000fda000bf06070 */
[----:B------:R-:W-:Y:S05]  /*0490*/  @!P0 BRA `(.L_x_23) ;  /* 0x0000000000088947 */ /* 0x000fea0003800000 */
[----:B------:R0:W5:Y:S01]  /*04a0*/  LDG.E R11, desc[UR8][R10.64] ;  /* 0x000000080a0b7981 */ /* 0x000162000c1e1900 */
[----:B------:R-:W-:Y:S05]  /*04b0*/  BRA `(.L_x_24) ;  /* 0x0000000000307947 */ /* 0x000fea0003800000 */
.L_x_23:
[----:B------:R-:W-:-:S13]  /*04c0*/  ISETP.NE.AND P0, PT, R19, UR6, PT ;  /* 0x0000000613007c0c */ /* 0x000fda000bf05270 */
[----:B------:R-:W-:Y:S05]  /*04d0*/  @P0 BRA `(.L_x_25) ;  /* 0x0000000000080947 */ /* 0x000fea0003800000 */
[----:B------:R0:W5:Y:S01]  /*04e0*/  LDG.E R9, desc[UR8][R8.64] ;  /* 0x0000000808097981 */ /* 0x000162000c1e1900 */
[----:B------:R-:W-:Y:S05]  /*04f0*/  BRA `(.L_x_26) ;  /* 0x0000000000107947 */ /* 0x000fea0003800000 */
.L_x_25:
[----:B------:R-:W2:Y:S04]  /*0500*/  LDG.E R9, desc[UR8][R8.64] ;  /* 0x0000000808097981 */ /* 0x000ea8000c1e1900 */
[----:B------:R-:W2:Y:S02]  /*0510*/  LDG.E R11, desc[UR8][R10.64] ;  /* 0x000000080a0b7981 */ /* 0x000ea4000c1e1900 */
[----:B--2---:R-:W-:-:S13]  /*0520*/  FSETP.GTU.AND P0, PT, R9, R11, PT ;  /* 0x0000000b0900720b */ /* 0x004fda0003f0c000 */
[----:B------:R-:W-:Y:S05]  /*0530*/  @P0 BRA `(.L_x_24) ;  /* 0x0000000000100947 */ /* 0x000fea0003800000 */
.L_x_26:
[----:B------:R-:W1:Y:S02]  /*0540*/  LDC.64 R2, c[0x0][0x398] ;  /* 0x0000e600ff027b82 */ /* 0x000e640000000a00 */
[----:B-1----:R-:W-:-:S05]  /*0550*/  IMAD.WIDE.U32 R6, R6, 0x4, R2 ;  /* 0x0000000406067825 */ /* 0x002fca00078e0002 */
[----:B-----5:R-:W-:Y:S01]  /*0560*/  STG.E desc[UR8][R6.64], R9 ;  /* 0x0000000906007986 */ /* 0x020fe2000c101908 */
[----:B------:R-:W-:Y:S05]  /*0570*/  EXIT ;  /* 0x000000000000794d */ /* 0x000fea0003800000 */
.L_x_24:
[----:B------:R-:W-:Y:S05]  /*0580*/  BSYNC.RECONVERGENT B1 ;  /* 0x0000000000017941 */ /* 0x000fea0003800200 */
.L_x_22:
[----:B------:R-:W1:Y:S02]  /*0590*/  LDC.64 R2, c[0x0][0x398] ;  /* 0x0000e600ff027b82 */ /* 0x000e640000000a00 */
[----:B-1----:R-:W-:-:S05]  /*05a0*/  IMAD.WIDE.U32 R2, R6, 0x4, R2 ;  /* 0x0000000406027825 */ /* 0x002fca00078e0002 */
[----:B-----5:R-:W-:Y:S01]  /*05b0*/  STG.E desc[UR8][R2.64], R11 ;  /* 0x0000000b02007986 */ /* 0x020fe2000c101908 */
[----:B------:R-:W-:Y:S05]  /*05c0*/  EXIT ;  /* 0x000000000000794d */ /* 0x000fea0003800000 */
.L_x_27:
        /* <DEDUP_REMOVED lines=11> */
.L_x_29:


//--------------------- .nv.shared.reserved.0     --------------------------
	.section	.nv.shared.reserved.0,"aw",@nobits
	.weak		__nv_reservedSMEM_offset_0_alias
	.size		__nv_reservedSMEM_offset_0_alias, 0, 64
	.other		__nv_reservedSMEM_offset_0_alias,@"STO_CUDA_RESERVED_SHARED STV_DEFAULT"
__nv_reservedSMEM_offset_0_alias:
	.zero		0
	.zero		64


//--------------------- .nv.constant0._Z16mergeSmall_blockPfS_mmS_ --------------------------
	.section	.nv.constant0._Z16mergeSmall_blockPfS_mmS_,"a",@progbits
	.sectionflags	@""
	.align	4
.nv.constant0._Z16mergeSmall_blockPfS_mmS_:
	.zero		936


//--------------------- .nv.constant0._Z12mergeSmall_kPfS_ttS_ --------------------------
	.section	.nv.constant0._Z12mergeSmall_kPfS_ttS_,"a",@progbits
	.sectionflags	@""
	.align	4
.nv.constant0._Z12mergeSmall_kPfS_ttS_:
	.zero		928


//--------------------- SYMBOLS --------------------------

	.type		.nv.reservedSmem.offset0,@object
	.size		.nv.reservedSmem.offset0,0x4
